//
// Generated by NVIDIA NVVM Compiler
//
// Compiler Build ID: CL-36424714
// Cuda compilation tools, release 13.0, V13.0.88
// Based on NVVM 20.0.0
//

.version 9.0
.target sm_100
.address_size 64

	// .globl	_Z13conway_kernelPjS_ii

.visible .entry _Z13conway_kernelPjS_ii(
	.param .u64 .ptr .align 1 _Z13conway_kernelPjS_ii_param_0,
	.param .u64 .ptr .align 1 _Z13conway_kernelPjS_ii_param_1,
	.param .u32 _Z13conway_kernelPjS_ii_param_2,
	.param .u32 _Z13conway_kernelPjS_ii_param_3
)
{
	.reg .pred 	%p<11>;
	.reg .b32 	%r<23>;
	.reg .b64 	%rd<5>;

	ld.param.u64 	%rd1, [_Z13conway_kernelPjS_ii_param_1];
	ld.param.u32 	%r6, [_Z13conway_kernelPjS_ii_param_2];
	ld.param.u32 	%r8, [_Z13conway_kernelPjS_ii_param_3];
	mov.u32 	%r1, %tid.x;
	mov.u32 	%r2, %tid.y;
	mov.u32 	%r9, %ctaid.x;
	mov.u32 	%r10, %ctaid.y;
	mov.u32 	%r3, %ntid.x;
	add.s32 	%r11, %r3, -2;
	mad.lo.s32 	%r12, %r11, %r9, %r1;
	mov.u32 	%r4, %ntid.y;
	add.s32 	%r13, %r4, -2;
	mad.lo.s32 	%r14, %r13, %r10, %r2;
	mad.lo.s32 	%r5, %r8, %r14, %r12;
	bar.sync 	0;
	add.s32 	%r16, %r8, -1;
	setp.ge.s32 	%p1, %r12, %r16;
	add.s32 	%r17, %r6, -1;
	setp.ge.s32 	%p2, %r14, %r17;
	or.pred  	%p3, %p1, %p2;
	@%p3 bra 	$L__BB0_3;
	setp.eq.s32 	%p4, %r1, 0;
	add.s32 	%r19, %r3, -1;
	setp.ge.u32 	%p5, %r1, %r19;
	setp.eq.s32 	%p6, %r2, 0;
	or.pred  	%p7, %p4, %p6;
	or.pred  	%p8, %p7, %p5;
	add.s32 	%r21, %r4, -1;
	setp.ge.u32 	%p9, %r2, %r21;
	or.pred  	%p10, %p8, %p9;
	@%p10 bra 	$L__BB0_3;
	cvta.to.global.u64 	%rd2, %rd1;
	mul.wide.s32 	%rd3, %r5, 4;
	add.s64 	%rd4, %rd2, %rd3;
	mov.b32 	%r22, 9;
	st.global.u32 	[%rd4], %r22;
$L__BB0_3:
	bar.sync 	0;
	ret;

}


// ===== COMPILED SASS (sm_100) =====

	.target	sm_100

	.elftype	@"ET_EXEC"


//--------------------- .note.nv.tkinfo           --------------------------
	.section	.note.nv.tkinfo,"",@"SHT_NOTE"
	.sectionflags	@"SHF_NOTE_NV_TKINFO"
	.tkinfo
        /*0018*/ 	.word	0x00000002
        /*0030*/ 	.string	""
        /*0030*/ 	.string	"ptxas"
        /*0030*/ 	.string	"Cuda compilation tools, release 13.0, V13.0.88"
        /*0030*/ 	.string	"Build cuda_13.0.r13.0/compiler.36424714_0"
        /*0030*/ 	.string	"-arch sm_100 -m 64 "



//--------------------- .note.nv.cuinfo           --------------------------
	.section	.note.nv.cuinfo,"",@"SHT_NOTE"
	.sectionflags	@"SHF_NOTE_NV_CUINFO"
        /*0018*/ 	.short	0x0002
        /*001a*/ 	.short	0x0064
        /*001c*/ 	.short	0x0082
	.zero		2


//--------------------- .nv.info                  --------------------------
	.section	.nv.info,"",@"SHT_CUDA_INFO"
	.align	4


	//----- nvinfo : EIATTR_REGCOUNT
	.align		4
        /*0000*/ 	.byte	0x04, 0x2f
        /*0002*/ 	.short	(.L_1 - .L_0)
	.align		4
.L_0:
        /*0004*/ 	.word	index@(_Z13conway_kernelPjS_ii)
        /*0008*/ 	.word	0x0000000c


	//----- nvinfo : EIATTR_FRAME_SIZE
	.align		4
.L_1:
        /*000c*/ 	.byte	0x04, 0x11
        /*000e*/ 	.short	(.L_3 - .L_2)
	.align		4
.L_2:
        /*0010*/ 	.word	index@(_Z13conway_kernelPjS_ii)
        /*0014*/ 	.word	0x00000000


	//----- nvinfo : EIATTR_MIN_STACK_SIZE
	.align		4
.L_3:
        /*0018*/ 	.byte	0x04, 0x12
        /*001a*/ 	.short	(.L_5 - .L_4)
	.align		4
.L_4:
        /*001c*/ 	.word	index@(_Z13conway_kernelPjS_ii)
        /*0020*/ 	.word	0x00000000
.L_5:


//--------------------- .nv.compat                --------------------------
	.section	.nv.compat,"",@"SHT_CUDA_COMPAT_INFO"
	.align	4
        /*0000*/ 	.byte	0x02, 0x09, 0x00, 0x00, 0x02, 0x02, 0x01, 0x00, 0x02, 0x05, 0x05, 0x00, 0x03, 0x07, 0x01, 0x01
        /*0010*/ 	.byte	0x02, 0x03, 0x00, 0x00, 0x02, 0x06, 0x01, 0x00, 0x04, 0x0b, 0x08, 0x00, 0x09, 0x00, 0x00, 0x00
        /*0020*/ 	.byte	0x00, 0x00, 0x00, 0x00


//--------------------- .nv.info._Z13conway_kernelPjS_ii --------------------------
	.section	.nv.info._Z13conway_kernelPjS_ii,"",@"SHT_CUDA_INFO"
	.sectionflags	@""
	.align	4


	//----- nvinfo : EIATTR_CUDA_API_VERSION
	.align		4
        /*0000*/ 	.byte	0x04, 0x37
        /*0002*/ 	.short	(.L_7 - .L_6)
.L_6:
        /*0004*/ 	.word	0x00000082


	//----- nvinfo : EIATTR_KPARAM_INFO
	.align		4
.L_7:
        /*0008*/ 	.byte	0x04, 0x17
        /*000a*/ 	.short	(.L_9 - .L_8)
.L_8:
        /*000c*/ 	.word	0x00000000
        /*0010*/ 	.short	0x0003
        /*0012*/ 	.short	0x0014
        /*0014*/ 	.byte	0x00, 0xf0, 0x11, 0x00


	//----- nvinfo : EIATTR_KPARAM_INFO
	.align		4
.L_9:
        /*0018*/ 	.byte	0x04, 0x17
        /*001a*/ 	.short	(.L_11 - .L_10)
.L_10:
        /*001c*/ 	.word	0x00000000
        /*0020*/ 	.short	0x0002
        /*0022*/ 	.short	0x0010
        /*0024*/ 	.byte	0x00, 0xf0, 0x11, 0x00


	//----- nvinfo : EIATTR_KPARAM_INFO
	.align		4
.L_11:
        /*0028*/ 	.byte	0x04, 0x17
        /*002a*/ 	.short	(.L_13 - .L_12)
.L_12:
        /*002c*/ 	.word	0x00000000
        /*0030*/ 	.short	0x0001
        /*0032*/ 	.short	0x0008
        /*0034*/ 	.byte	0x00, 0xf5, 0x21, 0x00


	//----- nvinfo : EIATTR_KPARAM_INFO
	.align		4
.L_13:
        /*0038*/ 	.byte	0x04, 0x17
        /*003a*/ 	.short	(.L_15 - .L_14)
.L_14:
        /*003c*/ 	.word	0x00000000
        /*0040*/ 	.short	0x0000
        /*0042*/ 	.short	0x0000
        /*0044*/ 	.byte	0x00, 0xf5, 0x21, 0x00


	//----- nvinfo : EIATTR_SPARSE_MMA_MASK
	.align		4
.L_15:
        /*0048*/ 	.byte	0x03, 0x50
        /*004a*/ 	.short	0x0000


	//----- nvinfo : EIATTR_MAXREG_COUNT
	.align		4
        /*004c*/ 	.byte	0x03, 0x1b
        /*004e*/ 	.short	0x00ff


	//----- nvinfo : EIATTR_NUM_BARRIERS
	.align		4
        /*0050*/ 	.byte	0x02, 0x4c
        /*0052*/ 	.byte	0x01
	.zero		1


	//----- nvinfo : EIATTR_MERCURY_ISA_VERSION
	.align		4
        /*0054*/ 	.byte	0x03, 0x5f
        /*0056*/ 	.short	0x0101


	//----- nvinfo : EIATTR_VRC_CTA_INIT_COUNT
	.align		4
        /*0058*/ 	.byte	0x02, 0x4a
	.zero		1
	.zero		1


	//----- nvinfo : EIATTR_EXIT_INSTR_OFFSETS
	.align		4
        /*005c*/ 	.byte	0x04, 0x1c
        /*005e*/ 	.short	(.L_17 - .L_16)


	//   ....[0]....
.L_16:
        /*0060*/ 	.word	0x00000220


	//----- nvinfo : EIATTR_CRS_STACK_SIZE
	.align		4
.L_17:
        /*0064*/ 	.byte	0x04, 0x1e
        /*0066*/ 	.short	(.L_19 - .L_18)
.L_18:
        /*0068*/ 	.word	0x00000000


	//----- nvinfo : EIATTR_CBANK_PARAM_SIZE
	.align		4
.L_19:
        /*006c*/ 	.byte	0x03, 0x19
        /*006e*/ 	.short	0x0018


	//----- nvinfo : EIATTR_PARAM_CBANK
	.align		4
        /*0070*/ 	.byte	0x04, 0x0a
        /*0072*/ 	.short	(.L_21 - .L_20)
	.align		4
.L_20:
        /*0074*/ 	.word	index@(.nv.constant0._Z13conway_kernelPjS_ii)
        /*0078*/ 	.short	0x0380
        /*007a*/ 	.short	0x0018


	//----- nvinfo : EIATTR_SW_WAR
	.align		4
.L_21:
        /*007c*/ 	.byte	0x04, 0x36
        /*007e*/ 	.short	(.L_23 - .L_22)
.L_22:
        /*0080*/ 	.word	0x00000008
.L_23:


//--------------------- .nv.callgraph             --------------------------
	.section	.nv.callgraph,"",@"SHT_CUDA_CALLGRAPH"
	.align	4
	.sectionentsize	8
	.align		4
        /*0000*/ 	.word	0x00000000
	.align		4
        /*0004*/ 	.word	0xffffffff
	.align		4
        /*0008*/ 	.word	0x00000000
	.align		4
        /*000c*/ 	.word	0xfffffffe
	.align		4
        /*0010*/ 	.word	0x00000000
	.align		4
        /*0014*/ 	.word	0xfffffffd
	.align		4
        /*0018*/ 	.word	0x00000000
	.align		4
        /*001c*/ 	.word	0xfffffffc


//--------------------- .text._Z13conway_kernelPjS_ii --------------------------
	.section	.text._Z13conway_kernelPjS_ii,"ax",@progbits
	.align	128
        .global         _Z13conway_kernelPjS_ii
        .type           _Z13conway_kernelPjS_ii,@function
        .size           _Z13conway_kernelPjS_ii,(.L_x_3 - _Z13conway_kernelPjS_ii)
        .other          _Z13conway_kernelPjS_ii,@"STO_CUDA_ENTRY STV_DEFAULT"
_Z13conway_kernelPjS_ii:
.text._Z13conway_kernelPjS_ii:
[----:B------:R-:W-:Y:S01]  /*0000*/  LDC R1, c[0x0][0x37c] ;  /* 0x0000df00ff017b82 */ /* 0x000fe20000000800 */
[----:B------:R-:W0:Y:S07]  /*0010*/  S2R R9, SR_TID.Y ;  /* 0x0000000000097919 */ /* 0x000e2e0000002200 */
[----:B------:R-:W1:Y:S01]  /*0020*/  LDC R4, c[0x0][0x360] ;  /* 0x0000d800ff047b82 */ /* 0x000e620000000800 */
[----:B------:R-:W2:Y:S01]  /*0030*/  LDCU UR4, c[0x0][0x390] ;  /* 0x00007200ff0477ac */ /* 0x000ea20008000800 */
[----:B------:R-:W-:Y:S01]  /*0040*/  BSSY.RECONVERGENT B0, `(.L_x_0) ;  /* 0x000001c000007945 */ /* 0x000fe20003800200 */
[----:B------:R-:W3:Y:S01]  /*0050*/  S2R R7, SR_TID.X ;  /* 0x0000000000077919 */ /* 0x000ee20000002100 */
[----:B------:R-:W4:Y:S04]  /*0060*/  LDCU UR7, c[0x0][0x394] ;  /* 0x00007280ff0777ac */ /* 0x000f280008000800 */
[----:B------:R-:W5:Y:S08]  /*0070*/  LDC R6, c[0x0][0x364] ;  /* 0x0000d900ff067b82 */ /* 0x000f700000000800 */
[----:B------:R-:W0:Y:S01]  /*0080*/  S2UR UR5, SR_CTAID.Y ;  /* 0x00000000000579c3 */ /* 0x000e220000002600 */
[----:B--2---:R-:W-:-:S07]  /*0090*/  UIADD3 UR4, UPT, UPT, UR4, -0x1, URZ ;  /* 0xffffffff04047890 */ /* 0x004fce000fffe0ff */
[----:B------:R-:W3:Y:S01]  /*00a0*/  S2UR UR6, SR_CTAID.X ;  /* 0x00000000000679c3 */ /* 0x000ee20000002500 */
[----:B-1----:R-:W-:Y:S01]  /*00b0*/  IADD3 R0, PT, PT, R4, -0x2, RZ ;  /* 0xfffffffe04007810 */ /* 0x002fe20007ffe0ff */
[----:B-----5:R-:W-:-:S04]  /*00c0*/  VIADD R2, R6, 0xfffffffe ;  /* 0xfffffffe06027836 */ /* 0x020fc80000000000 */
[----:B0-----:R-:W-:Y:S01]  /*00d0*/  IMAD R3, R2, UR5, R9 ;  /* 0x0000000502037c24 */ /* 0x001fe2000f8e0209 */
[----:B----4-:R-:W-:Y:S01]  /*00e0*/  UIADD3 UR5, UPT, UPT, UR7, -0x1, URZ ;  /* 0xffffffff07057890 */ /* 0x010fe2000fffe0ff */
[----:B------:R-:W-:Y:S03]  /*00f0*/  BAR.SYNC.DEFER_BLOCKING 0x0 ;  /* 0x0000000000007b1d */ /* 0x000fe60000010000 */
[----:B------:R-:W-:Y:S01]  /*0100*/  ISETP.GE.AND P0, PT, R3, UR4, PT ;  /* 0x0000000403007c0c */ /* 0x000fe2000bf06270 */
[----:B---3--:R-:W-:-:S04]  /*0110*/  IMAD R0, R0, UR6, R7 ;  /* 0x0000000600007c24 */ /* 0x008fc8000f8e0207 */
[----:B------:R-:W-:Y:S01]  /*0120*/  IMAD R5, R3, UR7, R0 ;  /* 0x0000000703057c24 */ /* 0x000fe2000f8e0200 */
[----:B------:R-:W-:-:S13]  /*0130*/  ISETP.GE.OR P0, PT, R0, UR5, P0 ;  /* 0x0000000500007c0c */ /* 0x000fda0008706670 */
[----:B------:R-:W-:Y:S05]  /*0140*/  @P0 BRA `(.L_x_1) ;  /* 0x00000000002c0947 */ /* 0x000fea0003800000 */
[----:B------:R-:W-:Y:S01]  /*0150*/  ISETP.NE.AND P0, PT, R9, RZ, PT ;  /* 0x000000ff0900720c */ /* 0x000fe20003f05270 */
[----:B------:R-:W-:Y:S01]  /*0160*/  VIADD R0, R4, 0xffffffff ;  /* 0xffffffff04007836 */ /* 0x000fe20000000000 */
[----:B------:R-:W-:Y:S01]  /*0170*/  IADD3 R2, PT, PT, R6, -0x1, RZ ;  /* 0xffffffff06027810 */ /* 0x000fe20007ffe0ff */
[----:B------:R-:W0:Y:S01]  /*0180*/  LDCU.64 UR4, c[0x0][0x358] ;  /* 0x00006b00ff0477ac */ /* 0x000e220008000a00 */
[----:B------:R-:W-:-:S04]  /*0190*/  ISETP.EQ.OR P0, PT, R7, RZ, !P0 ;  /* 0x000000ff0700720c */ /* 0x000fc80004702670 */
[----:B------:R-:W-:-:S04]  /*01a0*/  ISETP.GE.U32.OR P0, PT, R7, R0, P0 ;  /* 0x000000000700720c */ /* 0x000fc80000706470 */
[----:B------:R-:W-:-:S13]  /*01b0*/  ISETP.GE.U32.OR P0, PT, R9, R2, P0 ;  /* 0x000000020900720c */ /* 0x000fda0000706470 */
[----:B------:R-:W1:Y:S01]  /*01c0*/  @!P0 LDC.64 R2, c[0x0][0x388] ;  /* 0x0000e200ff028b82 */ /* 0x000e620000000a00 */
[----:B------:R-:W-:Y:S02]  /*01d0*/  @!P0 IMAD.MOV.U32 R7, RZ, RZ, 0x9 ;  /* 0x00000009ff078424 */ /* 0x000fe400078e00ff */
[----:B-1----:R-:W-:-:S05]  /*01e0*/  @!P0 IMAD.WIDE R2, R5, 0x4, R2 ;  /* 0x0000000405028825 */ /* 0x002fca00078e0202 */
[----:B0-----:R0:W-:Y:S02]  /*01f0*/  @!P0 STG.E desc[UR4][R2.64], R7 ;  /* 0x0000000702008986 */ /* 0x0011e4000c101904 */
.L_x_1:
[----:B------:R-:W-:Y:S05]  /*0200*/  BSYNC.RECONVERGENT B0 ;  /* 0x0000000000007941 */ /* 0x000fea0003800200 */
.L_x_0:
[----:B------:R-:W-:Y:S06]  /*0210*/  BAR.SYNC.DEFER_BLOCKING 0x0 ;  /* 0x0000000000007b1d */ /* 0x000fec0000010000 */
[----:B------:R-:W-:Y:S05]  /*0220*/  EXIT ;  /* 0x000000000000794d */ /* 0x000fea0003800000 */
.L_x_2:
[----:B------:R-:W-:-:S00]  /*0230*/  BRA `(.L_x_2) ;  /* 0xfffffffc00fc7947 */ /* 0x000fc0000383ffff */
[----:B------:R-:W-:-:S00]  /*0240*/  NOP ;  /* 0x0000000000007918 */ /* 0x000fc00000000000 */
        /* <DEDUP_REMOVED lines=11> */
.L_x_3:


//--------------------- .nv.shared.reserved.0     --------------------------
	.section	.nv.shared.reserved.0,"aw",@nobits
	.weak		__nv_reservedSMEM_offset_0_alias
	.size		__nv_reservedSMEM_offset_0_alias, 0, 64
	.other		__nv_reservedSMEM_offset_0_alias,@"STO_CUDA_RESERVED_SHARED STV_DEFAULT"
__nv_reservedSMEM_offset_0_alias:
	.zero		0
	.zero		64


//--------------------- .nv.constant0._Z13conway_kernelPjS_ii --------------------------
	.section	.nv.constant0._Z13conway_kernelPjS_ii,"a",@progbits
	.sectionflags	@""
	.align	4
.nv.constant0._Z13conway_kernelPjS_ii:
	.zero		920


//--------------------- SYMBOLS --------------------------

	.type		.nv.reservedSmem.offset0,@object
	.size		.nv.reservedSmem.offset0,0x4
